//
// Generated by NVIDIA NVVM Compiler
//
// Compiler Build ID: CL-36424714
// Cuda compilation tools, release 13.0, V13.0.88
// Based on NVVM 20.0.0
//

.version 9.0
.target sm_100
.address_size 64

	// .globl	_Z17somaVetoresKernelPKiS0_Pii

.visible .entry _Z17somaVetoresKernelPKiS0_Pii(
	.param .u64 .ptr .align 1 _Z17somaVetoresKernelPKiS0_Pii_param_0,
	.param .u64 .ptr .align 1 _Z17somaVetoresKernelPKiS0_Pii_param_1,
	.param .u64 .ptr .align 1 _Z17somaVetoresKernelPKiS0_Pii_param_2,
	.param .u32 _Z17somaVetoresKernelPKiS0_Pii_param_3
)
{
	.reg .pred 	%p<2>;
	.reg .b32 	%r<9>;
	.reg .b64 	%rd<11>;

	ld.param.u64 	%rd1, [_Z17somaVetoresKernelPKiS0_Pii_param_0];
	ld.param.u64 	%rd2, [_Z17somaVetoresKernelPKiS0_Pii_param_1];
	ld.param.u64 	%rd3, [_Z17somaVetoresKernelPKiS0_Pii_param_2];
	ld.param.u32 	%r2, [_Z17somaVetoresKernelPKiS0_Pii_param_3];
	mov.u32 	%r3, %ctaid.x;
	mov.u32 	%r4, %ntid.x;
	mov.u32 	%r5, %tid.x;
	mad.lo.s32 	%r1, %r3, %r4, %r5;
	setp.ge.s32 	%p1, %r1, %r2;
	@%p1 bra 	$L__BB0_2;
	cvta.to.global.u64 	%rd4, %rd1;
	cvta.to.global.u64 	%rd5, %rd2;
	cvta.to.global.u64 	%rd6, %rd3;
	mul.wide.s32 	%rd7, %r1, 4;
	add.s64 	%rd8, %rd4, %rd7;
	ld.global.u32 	%r6, [%rd8];
	add.s64 	%rd9, %rd5, %rd7;
	ld.global.u32 	%r7, [%rd9];
	add.s32 	%r8, %r7, %r6;
	add.s64 	%rd10, %rd6, %rd7;
	st.global.u32 	[%rd10], %r8;
$L__BB0_2:
	ret;

}


// ===== COMPILED SASS (sm_100) =====

	.target	sm_100

	.elftype	@"ET_EXEC"


//--------------------- .note.nv.tkinfo           --------------------------
	.section	.note.nv.tkinfo,"",@"SHT_NOTE"
	.sectionflags	@"SHF_NOTE_NV_TKINFO"
	.tkinfo
        /*0018*/ 	.word	0x00000002
        /*0030*/ 	.string	""
        /*0030*/ 	.string	"ptxas"
        /*0030*/ 	.string	"Cuda compilation tools, release 13.0, V13.0.88"
        /*0030*/ 	.string	"Build cuda_13.0.r13.0/compiler.36424714_0"
        /*0030*/ 	.string	"-arch sm_100 -m 64 "



//--------------------- .note.nv.cuinfo           --------------------------
	.section	.note.nv.cuinfo,"",@"SHT_NOTE"
	.sectionflags	@"SHF_NOTE_NV_CUINFO"
        /*0018*/ 	.short	0x0002
        /*001a*/ 	.short	0x0064
        /*001c*/ 	.short	0x0082
	.zero		2


//--------------------- .nv.info                  --------------------------
	.section	.nv.info,"",@"SHT_CUDA_INFO"
	.align	4


	//----- nvinfo : EIATTR_REGCOUNT
	.align		4
        /*0000*/ 	.byte	0x04, 0x2f
        /*0002*/ 	.short	(.L_1 - .L_0)
	.align		4
.L_0:
        /*0004*/ 	.word	index@(_Z17somaVetoresKernelPKiS0_Pii)
        /*0008*/ 	.word	0x0000000c


	//----- nvinfo : EIATTR_FRAME_SIZE
	.align		4
.L_1:
        /*000c*/ 	.byte	0x04, 0x11
        /*000e*/ 	.short	(.L_3 - .L_2)
	.align		4
.L_2:
        /*0010*/ 	.word	index@(_Z17somaVetoresKernelPKiS0_Pii)
        /*0014*/ 	.word	0x00000000


	//----- nvinfo : EIATTR_MIN_STACK_SIZE
	.align		4
.L_3:
        /*0018*/ 	.byte	0x04, 0x12
        /*001a*/ 	.short	(.L_5 - .L_4)
	.align		4
.L_4:
        /*001c*/ 	.word	index@(_Z17somaVetoresKernelPKiS0_Pii)
        /*0020*/ 	.word	0x00000000
.L_5:


//--------------------- .nv.compat                --------------------------
	.section	.nv.compat,"",@"SHT_CUDA_COMPAT_INFO"
	.align	4
        /*0000*/ 	.byte	0x02, 0x09, 0x00, 0x00, 0x02, 0x02, 0x01, 0x00, 0x02, 0x05, 0x05, 0x00, 0x03, 0x07, 0x01, 0x01
        /*0010*/ 	.byte	0x02, 0x03, 0x00, 0x00, 0x02, 0x06, 0x01, 0x00, 0x04, 0x0b, 0x08, 0x00, 0x09, 0x00, 0x00, 0x00
        /*0020*/ 	.byte	0x00, 0x00, 0x00, 0x00


//--------------------- .nv.info._Z17somaVetoresKernelPKiS0_Pii --------------------------
	.section	.nv.info._Z17somaVetoresKernelPKiS0_Pii,"",@"SHT_CUDA_INFO"
	.sectionflags	@""
	.align	4


	//----- nvinfo : EIATTR_CUDA_API_VERSION
	.align		4
        /*0000*/ 	.byte	0x04, 0x37
        /*0002*/ 	.short	(.L_7 - .L_6)
.L_6:
        /*0004*/ 	.word	0x00000082


	//----- nvinfo : EIATTR_KPARAM_INFO
	.align		4
.L_7:
        /*0008*/ 	.byte	0x04, 0x17
        /*000a*/ 	.short	(.L_9 - .L_8)
.L_8:
        /*000c*/ 	.word	0x00000000
        /*0010*/ 	.short	0x0003
        /*0012*/ 	.short	0x0018
        /*0014*/ 	.byte	0x00, 0xf0, 0x11, 0x00


	//----- nvinfo : EIATTR_KPARAM_INFO
	.align		4
.L_9:
        /*0018*/ 	.byte	0x04, 0x17
        /*001a*/ 	.short	(.L_11 - .L_10)
.L_10:
        /*001c*/ 	.word	0x00000000
        /*0020*/ 	.short	0x0002
        /*0022*/ 	.short	0x0010
        /*0024*/ 	.byte	0x00, 0xf5, 0x21, 0x00


	//----- nvinfo : EIATTR_KPARAM_INFO
	.align		4
.L_11:
        /*0028*/ 	.byte	0x04, 0x17
        /*002a*/ 	.short	(.L_13 - .L_12)
.L_12:
        /*002c*/ 	.word	0x00000000
        /*0030*/ 	.short	0x0001
        /*0032*/ 	.short	0x0008
        /*0034*/ 	.byte	0x00, 0xf5, 0x21, 0x00


	//----- nvinfo : EIATTR_KPARAM_INFO
	.align		4
.L_13:
        /*0038*/ 	.byte	0x04, 0x17
        /*003a*/ 	.short	(.L_15 - .L_14)
.L_14:
        /*003c*/ 	.word	0x00000000
        /*0040*/ 	.short	0x0000
        /*0042*/ 	.short	0x0000
        /*0044*/ 	.byte	0x00, 0xf5, 0x21, 0x00


	//----- nvinfo : EIATTR_SPARSE_MMA_MASK
	.align		4
.L_15:
        /*0048*/ 	.byte	0x03, 0x50
        /*004a*/ 	.short	0x0000


	//----- nvinfo : EIATTR_MAXREG_COUNT
	.align		4
        /*004c*/ 	.byte	0x03, 0x1b
        /*004e*/ 	.short	0x00ff


	//----- nvinfo : EIATTR_MERCURY_ISA_VERSION
	.align		4
        /*0050*/ 	.byte	0x03, 0x5f
        /*0052*/ 	.short	0x0101


	//----- nvinfo : EIATTR_VRC_CTA_INIT_COUNT
	.align		4
        /*0054*/ 	.byte	0x02, 0x4a
	.zero		1
	.zero		1


	//----- nvinfo : EIATTR_EXIT_INSTR_OFFSETS
	.align		4
        /*0058*/ 	.byte	0x04, 0x1c
        /*005a*/ 	.short	(.L_17 - .L_16)


	//   ....[0]....
.L_16:
        /*005c*/ 	.word	0x00000070


	//   ....[1]....
        /*0060*/ 	.word	0x00000130


	//----- nvinfo : EIATTR_CBANK_PARAM_SIZE
	.align		4
.L_17:
        /*0064*/ 	.byte	0x03, 0x19
        /*0066*/ 	.short	0x001c


	//----- nvinfo : EIATTR_PARAM_CBANK
	.align		4
        /*0068*/ 	.byte	0x04, 0x0a
        /*006a*/ 	.short	(.L_19 - .L_18)
	.align		4
.L_18:
        /*006c*/ 	.word	index@(.nv.constant0._Z17somaVetoresKernelPKiS0_Pii)
        /*0070*/ 	.short	0x0380
        /*0072*/ 	.short	0x001c


	//----- nvinfo : EIATTR_SW_WAR
	.align		4
.L_19:
        /*0074*/ 	.byte	0x04, 0x36
        /*0076*/ 	.short	(.L_21 - .L_20)
.L_20:
        /*0078*/ 	.word	0x00000008
.L_21:


//--------------------- .nv.callgraph             --------------------------
	.section	.nv.callgraph,"",@"SHT_CUDA_CALLGRAPH"
	.align	4
	.sectionentsize	8
	.align		4
        /*0000*/ 	.word	0x00000000
	.align		4
        /*0004*/ 	.word	0xffffffff
	.align		4
        /*0008*/ 	.word	0x00000000
	.align		4
        /*000c*/ 	.word	0xfffffffe
	.align		4
        /*0010*/ 	.word	0x00000000
	.align		4
        /*0014*/ 	.word	0xfffffffd
	.align		4
        /*0018*/ 	.word	0x00000000
	.align		4
        /*001c*/ 	.word	0xfffffffc


//--------------------- .text._Z17somaVetoresKernelPKiS0_Pii --------------------------
	.section	.text._Z17somaVetoresKernelPKiS0_Pii,"ax",@progbits
	.align	128
        .global         _Z17somaVetoresKernelPKiS0_Pii
        .type           _Z17somaVetoresKernelPKiS0_Pii,@function
        .size           _Z17somaVetoresKernelPKiS0_Pii,(.L_x_1 - _Z17somaVetoresKernelPKiS0_Pii)
        .other          _Z17somaVetoresKernelPKiS0_Pii,@"STO_CUDA_ENTRY STV_DEFAULT"
_Z17somaVetoresKernelPKiS0_Pii:
.text._Z17somaVetoresKernelPKiS0_Pii:
[----:B------:R-:W-:Y:S01]  /*0000*/  LDC R1, c[0x0][0x37c] ;  /* 0x0000df00ff017b82 */ /* 0x000fe20000000800 */
[----:B------:R-:W0:Y:S07]  /*0010*/  S2R R0, SR_TID.X ;  /* 0x0000000000007919 */ /* 0x000e2e0000002100 */
[----:B------:R-:W0:Y:S01]  /*0020*/  S2UR UR4, SR_CTAID.X ;  /* 0x00000000000479c3 */ /* 0x000e220000002500 */
[----:B------:R-:W1:Y:S07]  /*0030*/  LDCU UR5, c[0x0][0x398] ;  /* 0x00007300ff0577ac */ /* 0x000e6e0008000800 */
[----:B------:R-:W0:Y:S02]  /*0040*/  LDC R9, c[0x0][0x360] ;  /* 0x0000d800ff097b82 */ /* 0x000e240000000800 */
[----:B0-----:R-:W-:-:S05]  /*0050*/  IMAD R9, R9, UR4, R0 ;  /* 0x0000000409097c24 */ /* 0x001fca000f8e0200 */
[----:B-1----:R-:W-:-:S13]  /*0060*/  ISETP.GE.AND P0, PT, R9, UR5, PT ;  /* 0x0000000509007c0c */ /* 0x002fda000bf06270 */
[----:B------:R-:W-:Y:S05]  /*0070*/  @P0 EXIT ;  /* 0x000000000000094d */ /* 0x000fea0003800000 */
[----:B------:R-:W0:Y:S01]  /*0080*/  LDC.64 R2, c[0x0][0x380] ;  /* 0x0000e000ff027b82 */ /* 0x000e220000000a00 */
[----:B------:R-:W1:Y:S07]  /*0090*/  LDCU.64 UR4, c[0x0][0x358] ;  /* 0x00006b00ff0477ac */ /* 0x000e6e0008000a00 */
[----:B------:R-:W2:Y:S08]  /*00a0*/  LDC.64 R4, c[0x0][0x388] ;  /* 0x0000e200ff047b82 */ /* 0x000eb00000000a00 */
[----:B------:R-:W3:Y:S01]  /*00b0*/  LDC.64 R6, c[0x0][0x390] ;  /* 0x0000e400ff067b82 */ /* 0x000ee20000000a00 */
[----:B0-----:R-:W-:-:S06]  /*00c0*/  IMAD.WIDE R2, R9, 0x4, R2 ;  /* 0x0000000409027825 */ /* 0x001fcc00078e0202 */
[----:B-1----:R-:W4:Y:S01]  /*00d0*/  LDG.E R2, desc[UR4][R2.64] ;  /* 0x0000000402027981 */ /* 0x002f22000c1e1900 */
[----:B--2---:R-:W-:-:S06]  /*00e0*/  IMAD.WIDE R4, R9, 0x4, R4 ;  /* 0x0000000409047825 */ /* 0x004fcc00078e0204 */
[----:B------:R-:W4:Y:S01]  /*00f0*/  LDG.E R5, desc[UR4][R4.64] ;  /* 0x0000000404057981 */ /* 0x000f22000c1e1900 */
[----:B---3--:R-:W-:Y:S01]  /*0100*/  IMAD.WIDE R6, R9, 0x4, R6 ;  /* 0x0000000409067825 */ /* 0x008fe200078e0206 */
[----:B----4-:R-:W-:-:S05]  /*0110*/  IADD3 R9, PT, PT, R2, R5, RZ ;  /* 0x0000000502097210 */ /* 0x010fca0007ffe0ff */
[----:B------:R-:W-:Y:S01]  /*0120*/  STG.E desc[UR4][R6.64], R9 ;  /* 0x0000000906007986 */ /* 0x000fe2000c101904 */
[----:B------:R-:W-:Y:S05]  /*0130*/  EXIT ;  /* 0x000000000000794d */ /* 0x000fea0003800000 */
.L_x_0:
[----:B------:R-:W-:-:S00]  /*0140*/  BRA `(.L_x_0) ;  /* 0xfffffffc00fc7947 */ /* 0x000fc0000383ffff */
[----:B------:R-:W-:-:S00]  /*0150*/  NOP ;  /* 0x0000000000007918 */ /* 0x000fc00000000000 */
        /* <DEDUP_REMOVED lines=10> */
.L_x_1:


//--------------------- .nv.shared.reserved.0     --------------------------
	.section	.nv.shared.reserved.0,"aw",@nobits
	.weak		__nv_reservedSMEM_offset_0_alias
	.size		__nv_reservedSMEM_offset_0_alias, 0, 64
	.other		__nv_reservedSMEM_offset_0_alias,@"STO_CUDA_RESERVED_SHARED STV_DEFAULT"
__nv_reservedSMEM_offset_0_alias:
	.zero		0
	.zero		64


//--------------------- .nv.constant0._Z17somaVetoresKernelPKiS0_Pii --------------------------
	.section	.nv.constant0._Z17somaVetoresKernelPKiS0_Pii,"a",@progbits
	.sectionflags	@""
	.align	4
.nv.constant0._Z17somaVetoresKernelPKiS0_Pii:
	.zero		924


//--------------------- SYMBOLS --------------------------

	.type		.nv.reservedSmem.offset0,@object
	.size		.nv.reservedSmem.offset0,0x4
